//
// Generated by NVIDIA NVVM Compiler
//
// Compiler Build ID: CL-36424714
// Cuda compilation tools, release 13.0, V13.0.88
// Based on NVVM 20.0.0
//

.version 9.0
.target sm_100
.address_size 64

	// .globl	_Z11warm_up_gpuv

.visible .entry _Z11warm_up_gpuv()
{


	ret;

}
	// .globl	_Z17reduceBlksKernel1PiS_i
.visible .entry _Z17reduceBlksKernel1PiS_i(
	.param .u64 .ptr .align 1 _Z17reduceBlksKernel1PiS_i_param_0,
	.param .u64 .ptr .align 1 _Z17reduceBlksKernel1PiS_i_param_1,
	.param .u32 _Z17reduceBlksKernel1PiS_i_param_2
)
{
	.reg .pred 	%p<5>;
	.reg .b32 	%r<21>;
	.reg .b64 	%rd<11>;

	ld.param.u64 	%rd3, [_Z17reduceBlksKernel1PiS_i_param_0];
	ld.param.u64 	%rd2, [_Z17reduceBlksKernel1PiS_i_param_1];
	ld.param.u32 	%r7, [_Z17reduceBlksKernel1PiS_i_param_2];
	cvta.to.global.u64 	%rd4, %rd3;
	mov.u32 	%r1, %ctaid.x;
	mov.u32 	%r2, %ntid.x;
	mul.lo.s32 	%r9, %r2, %r1;
	shl.b32 	%r10, %r9, 1;
	mov.u32 	%r3, %tid.x;
	shl.b32 	%r11, %r3, 1;
	add.s32 	%r4, %r10, %r11;
	mul.wide.s32 	%rd5, %r4, 4;
	add.s64 	%rd1, %rd4, %rd5;
	mov.b32 	%r20, 1;
$L__BB1_1:
	add.s32 	%r12, %r20, -1;
	and.b32  	%r13, %r12, %r3;
	setp.ne.s32 	%p1, %r13, 0;
	@%p1 bra 	$L__BB1_4;
	add.s32 	%r14, %r20, %r4;
	max.s32 	%r15, %r4, %r14;
	setp.ge.s32 	%p2, %r15, %r7;
	@%p2 bra 	$L__BB1_4;
	mul.wide.u32 	%rd6, %r20, 4;
	add.s64 	%rd7, %rd1, %rd6;
	ld.global.u32 	%r16, [%rd7];
	ld.global.u32 	%r17, [%rd1];
	add.s32 	%r18, %r17, %r16;
	st.global.u32 	[%rd1], %r18;
$L__BB1_4:
	bar.sync 	0;
	shl.b32 	%r20, %r20, 1;
	setp.le.u32 	%p3, %r20, %r2;
	@%p3 bra 	$L__BB1_1;
	setp.ne.s32 	%p4, %r3, 0;
	@%p4 bra 	$L__BB1_7;
	ld.global.u32 	%r19, [%rd1];
	cvta.to.global.u64 	%rd8, %rd2;
	mul.wide.u32 	%rd9, %r1, 4;
	add.s64 	%rd10, %rd8, %rd9;
	st.global.u32 	[%rd10], %r19;
$L__BB1_7:
	ret;

}
	// .globl	_Z17reduceBlksKernel2PiS_i
.visible .entry _Z17reduceBlksKernel2PiS_i(
	.param .u64 .ptr .align 1 _Z17reduceBlksKernel2PiS_i_param_0,
	.param .u64 .ptr .align 1 _Z17reduceBlksKernel2PiS_i_param_1,
	.param .u32 _Z17reduceBlksKernel2PiS_i_param_2
)
{
	.reg .pred 	%p<6>;
	.reg .b32 	%r<20>;
	.reg .b64 	%rd<13>;

	ld.param.u64 	%rd3, [_Z17reduceBlksKernel2PiS_i_param_0];
	ld.param.u64 	%rd2, [_Z17reduceBlksKernel2PiS_i_param_1];
	ld.param.u32 	%r10, [_Z17reduceBlksKernel2PiS_i_param_2];
	cvta.to.global.u64 	%rd1, %rd3;
	mov.u32 	%r1, %ntid.x;
	mov.u32 	%r2, %ctaid.x;
	mul.lo.s32 	%r12, %r2, %r1;
	shl.b32 	%r3, %r12, 1;
	mov.u32 	%r4, %tid.x;
	shl.b32 	%r5, %r1, 1;
	mov.b32 	%r19, 1;
$L__BB2_1:
	shl.b32 	%r7, %r19, 1;
	mul.lo.s32 	%r13, %r7, %r4;
	add.s32 	%r8, %r13, %r3;
	setp.ge.u32 	%p1, %r13, %r5;
	add.s32 	%r9, %r8, %r19;
	setp.ge.s32 	%p2, %r9, %r10;
	or.pred  	%p3, %p1, %p2;
	@%p3 bra 	$L__BB2_3;
	mul.wide.s32 	%rd4, %r9, 4;
	add.s64 	%rd5, %rd1, %rd4;
	ld.global.u32 	%r15, [%rd5];
	mul.wide.s32 	%rd6, %r8, 4;
	add.s64 	%rd7, %rd1, %rd6;
	ld.global.u32 	%r16, [%rd7];
	add.s32 	%r17, %r16, %r15;
	st.global.u32 	[%rd7], %r17;
$L__BB2_3:
	bar.sync 	0;
	setp.le.u32 	%p4, %r7, %r1;
	mov.u32 	%r19, %r7;
	@%p4 bra 	$L__BB2_1;
	setp.ne.s32 	%p5, %r4, 0;
	@%p5 bra 	$L__BB2_6;
	mul.wide.s32 	%rd8, %r3, 4;
	add.s64 	%rd9, %rd1, %rd8;
	ld.global.u32 	%r18, [%rd9];
	cvta.to.global.u64 	%rd10, %rd2;
	mul.wide.u32 	%rd11, %r2, 4;
	add.s64 	%rd12, %rd10, %rd11;
	st.global.u32 	[%rd12], %r18;
$L__BB2_6:
	ret;

}
	// .globl	_Z17reduceBlksKernel3PiS_i
.visible .entry _Z17reduceBlksKernel3PiS_i(
	.param .u64 .ptr .align 1 _Z17reduceBlksKernel3PiS_i_param_0,
	.param .u64 .ptr .align 1 _Z17reduceBlksKernel3PiS_i_param_1,
	.param .u32 _Z17reduceBlksKernel3PiS_i_param_2
)
{
	.reg .pred 	%p<5>;
	.reg .b32 	%r<18>;
	.reg .b64 	%rd<11>;

	ld.param.u64 	%rd3, [_Z17reduceBlksKernel3PiS_i_param_0];
	ld.param.u64 	%rd2, [_Z17reduceBlksKernel3PiS_i_param_1];
	ld.param.u32 	%r7, [_Z17reduceBlksKernel3PiS_i_param_2];
	cvta.to.global.u64 	%rd4, %rd3;
	mov.u32 	%r17, %ntid.x;
	mov.u32 	%r2, %ctaid.x;
	mul.lo.s32 	%r8, %r2, %r17;
	shl.b32 	%r9, %r8, 1;
	mov.u32 	%r3, %tid.x;
	add.s32 	%r4, %r9, %r3;
	mul.wide.s32 	%rd5, %r4, 4;
	add.s64 	%rd1, %rd4, %rd5;
$L__BB3_1:
	mov.u32 	%r5, %r17;
	setp.ge.u32 	%p1, %r3, %r5;
	@%p1 bra 	$L__BB3_4;
	add.s32 	%r10, %r5, %r4;
	max.s32 	%r11, %r4, %r10;
	setp.ge.s32 	%p2, %r11, %r7;
	@%p2 bra 	$L__BB3_4;
	shl.b32 	%r12, %r5, 2;
	cvt.u64.u32 	%rd6, %r12;
	add.s64 	%rd7, %rd1, %rd6;
	ld.global.u32 	%r13, [%rd7];
	ld.global.u32 	%r14, [%rd1];
	add.s32 	%r15, %r14, %r13;
	st.global.u32 	[%rd1], %r15;
$L__BB3_4:
	bar.sync 	0;
	shr.u32 	%r17, %r5, 1;
	setp.gt.u32 	%p3, %r5, 1;
	@%p3 bra 	$L__BB3_1;
	setp.ne.s32 	%p4, %r3, 0;
	@%p4 bra 	$L__BB3_7;
	ld.global.u32 	%r16, [%rd1];
	cvta.to.global.u64 	%rd8, %rd2;
	mul.wide.u32 	%rd9, %r2, 4;
	add.s64 	%rd10, %rd8, %rd9;
	st.global.u32 	[%rd10], %r16;
$L__BB3_7:
	ret;

}


// ===== COMPILED SASS (sm_100) =====

	.target	sm_100

	.elftype	@"ET_EXEC"


//--------------------- .note.nv.tkinfo           --------------------------
	.section	.note.nv.tkinfo,"",@"SHT_NOTE"
	.sectionflags	@"SHF_NOTE_NV_TKINFO"
	.tkinfo
        /*0018*/ 	.word	0x00000002
        /*0030*/ 	.string	""
        /*0030*/ 	.string	"ptxas"
        /*0030*/ 	.string	"Cuda compilation tools, release 13.0, V13.0.88"
        /*0030*/ 	.string	"Build cuda_13.0.r13.0/compiler.36424714_0"
        /*0030*/ 	.string	"-arch sm_100 -m 64 "



//--------------------- .note.nv.cuinfo           --------------------------
	.section	.note.nv.cuinfo,"",@"SHT_NOTE"
	.sectionflags	@"SHF_NOTE_NV_CUINFO"
        /*0018*/ 	.short	0x0002
        /*001a*/ 	.short	0x0064
        /*001c*/ 	.short	0x0082
	.zero		2


//--------------------- .nv.info                  --------------------------
	.section	.nv.info,"",@"SHT_CUDA_INFO"
	.align	4


	//----- nvinfo : EIATTR_REGCOUNT
	.align		4
        /*0000*/ 	.byte	0x04, 0x2f
        /*0002*/ 	.short	(.L_1 - .L_0)
	.align		4
.L_0:
        /*0004*/ 	.word	index@(_Z11warm_up_gpuv)
        /*0008*/ 	.word	0x00000004


	//----- nvinfo : EIATTR_FRAME_SIZE
	.align		4
.L_1:
        /*000c*/ 	.byte	0x04, 0x11
        /*000e*/ 	.short	(.L_3 - .L_2)
	.align		4
.L_2:
        /*0010*/ 	.word	index@(_Z11warm_up_gpuv)
        /*0014*/ 	.word	0x00000000


	//----- nvinfo : EIATTR_REGCOUNT
	.align		4
.L_3:
        /*0018*/ 	.byte	0x04, 0x2f
        /*001a*/ 	.short	(.L_5 - .L_4)
	.align		4
.L_4:
        /*001c*/ 	.word	index@(_Z17reduceBlksKernel1PiS_i)
        /*0020*/ 	.word	0x0000000e


	//----- nvinfo : EIATTR_FRAME_SIZE
	.align		4
.L_5:
        /*0024*/ 	.byte	0x04, 0x11
        /*0026*/ 	.short	(.L_7 - .L_6)
	.align		4
.L_6:
        /*0028*/ 	.word	index@(_Z17reduceBlksKernel1PiS_i)
        /*002c*/ 	.word	0x00000000


	//----- nvinfo : EIATTR_REGCOUNT
	.align		4
.L_7:
        /*0030*/ 	.byte	0x04, 0x2f
        /*0032*/ 	.short	(.L_9 - .L_8)
	.align		4
.L_8:
        /*0034*/ 	.word	index@(_Z17reduceBlksKernel2PiS_i)
        /*0038*/ 	.word	0x00000010


	//----- nvinfo : EIATTR_FRAME_SIZE
	.align		4
.L_9:
        /*003c*/ 	.byte	0x04, 0x11
        /*003e*/ 	.short	(.L_11 - .L_10)
	.align		4
.L_10:
        /*0040*/ 	.word	index@(_Z17reduceBlksKernel2PiS_i)
        /*0044*/ 	.word	0x00000000


	//----- nvinfo : EIATTR_REGCOUNT
	.align		4
.L_11:
        /*0048*/ 	.byte	0x04, 0x2f
        /*004a*/ 	.short	(.L_13 - .L_12)
	.align		4
.L_12:
        /*004c*/ 	.word	index@(_Z17reduceBlksKernel3PiS_i)
        /*0050*/ 	.word	0x00000010


	//----- nvinfo : EIATTR_FRAME_SIZE
	.align		4
.L_13:
        /*0054*/ 	.byte	0x04, 0x11
        /*0056*/ 	.short	(.L_15 - .L_14)
	.align		4
.L_14:
        /*0058*/ 	.word	index@(_Z17reduceBlksKernel3PiS_i)
        /*005c*/ 	.word	0x00000000


	//----- nvinfo : EIATTR_MIN_STACK_SIZE
	.align		4
.L_15:
        /*0060*/ 	.byte	0x04, 0x12
        /*0062*/ 	.short	(.L_17 - .L_16)
	.align		4
.L_16:
        /*0064*/ 	.word	index@(_Z17reduceBlksKernel3PiS_i)
        /*0068*/ 	.word	0x00000000


	//----- nvinfo : EIATTR_MIN_STACK_SIZE
	.align		4
.L_17:
        /*006c*/ 	.byte	0x04, 0x12
        /*006e*/ 	.short	(.L_19 - .L_18)
	.align		4
.L_18:
        /*0070*/ 	.word	index@(_Z17reduceBlksKernel2PiS_i)
        /*0074*/ 	.word	0x00000000


	//----- nvinfo : EIATTR_MIN_STACK_SIZE
	.align		4
.L_19:
        /*0078*/ 	.byte	0x04, 0x12
        /*007a*/ 	.short	(.L_21 - .L_20)
	.align		4
.L_20:
        /*007c*/ 	.word	index@(_Z17reduceBlksKernel1PiS_i)
        /*0080*/ 	.word	0x00000000


	//----- nvinfo : EIATTR_MIN_STACK_SIZE
	.align		4
.L_21:
        /*0084*/ 	.byte	0x04, 0x12
        /*0086*/ 	.short	(.L_23 - .L_22)
	.align		4
.L_22:
        /*0088*/ 	.word	index@(_Z11warm_up_gpuv)
        /*008c*/ 	.word	0x00000000
.L_23:


//--------------------- .nv.compat                --------------------------
	.section	.nv.compat,"",@"SHT_CUDA_COMPAT_INFO"
	.align	4
        /*0000*/ 	.byte	0x02, 0x09, 0x00, 0x00, 0x02, 0x02, 0x01, 0x00, 0x02, 0x05, 0x05, 0x00, 0x03, 0x07, 0x01, 0x01
        /*0010*/ 	.byte	0x02, 0x03, 0x00, 0x00, 0x02, 0x06, 0x01, 0x00, 0x04, 0x0b, 0x08, 0x00, 0x09, 0x00, 0x00, 0x00
        /*0020*/ 	.byte	0x00, 0x00, 0x00, 0x00


//--------------------- .nv.info._Z17reduceBlksKernel3PiS_i --------------------------
	.section	.nv.info._Z17reduceBlksKernel3PiS_i,"",@"SHT_CUDA_INFO"
	.sectionflags	@""
	.align	4


	//----- nvinfo : EIATTR_CUDA_API_VERSION
	.align		4
        /*0000*/ 	.byte	0x04, 0x37
        /*0002*/ 	.short	(.L_25 - .L_24)
.L_24:
        /*0004*/ 	.word	0x00000082


	//----- nvinfo : EIATTR_KPARAM_INFO
	.align		4
.L_25:
        /*0008*/ 	.byte	0x04, 0x17
        /*000a*/ 	.short	(.L_27 - .L_26)
.L_26:
        /*000c*/ 	.word	0x00000000
        /*0010*/ 	.short	0x0002
        /*0012*/ 	.short	0x0010
        /*0014*/ 	.byte	0x00, 0xf0, 0x11, 0x00


	//----- nvinfo : EIATTR_KPARAM_INFO
	.align		4
.L_27:
        /*0018*/ 	.byte	0x04, 0x17
        /*001a*/ 	.short	(.L_29 - .L_28)
.L_28:
        /*001c*/ 	.word	0x00000000
        /*0020*/ 	.short	0x0001
        /*0022*/ 	.short	0x0008
        /*0024*/ 	.byte	0x00, 0xf5, 0x21, 0x00


	//----- nvinfo : EIATTR_KPARAM_INFO
	.align		4
.L_29:
        /*0028*/ 	.byte	0x04, 0x17
        /*002a*/ 	.short	(.L_31 - .L_30)
.L_30:
        /*002c*/ 	.word	0x00000000
        /*0030*/ 	.short	0x0000
        /*0032*/ 	.short	0x0000
        /*0034*/ 	.byte	0x00, 0xf5, 0x21, 0x00


	//----- nvinfo : EIATTR_SPARSE_MMA_MASK
	.align		4
.L_31:
        /*0038*/ 	.byte	0x03, 0x50
        /*003a*/ 	.short	0x0000


	//----- nvinfo : EIATTR_MAXREG_COUNT
	.align		4
        /*003c*/ 	.byte	0x03, 0x1b
        /*003e*/ 	.short	0x00ff


	//----- nvinfo : EIATTR_NUM_BARRIERS
	.align		4
        /*0040*/ 	.byte	0x02, 0x4c
        /*0042*/ 	.byte	0x01
	.zero		1


	//----- nvinfo : EIATTR_MERCURY_ISA_VERSION
	.align		4
        /*0044*/ 	.byte	0x03, 0x5f
        /*0046*/ 	.short	0x0101


	//----- nvinfo : EIATTR_VRC_CTA_INIT_COUNT
	.align		4
        /*0048*/ 	.byte	0x02, 0x4a
	.zero		1
	.zero		1


	//----- nvinfo : EIATTR_EXIT_INSTR_OFFSETS
	.align		4
        /*004c*/ 	.byte	0x04, 0x1c
        /*004e*/ 	.short	(.L_33 - .L_32)


	//   ....[0]....
.L_32:
        /*0050*/ 	.word	0x000001c0


	//   ....[1]....
        /*0054*/ 	.word	0x00000210


	//----- nvinfo : EIATTR_CRS_STACK_SIZE
	.align		4
.L_33:
        /*0058*/ 	.byte	0x04, 0x1e
        /*005a*/ 	.short	(.L_35 - .L_34)
.L_34:
        /*005c*/ 	.word	0x00000000


	//----- nvinfo : EIATTR_CBANK_PARAM_SIZE
	.align		4
.L_35:
        /*0060*/ 	.byte	0x03, 0x19
        /*0062*/ 	.short	0x0014


	//----- nvinfo : EIATTR_PARAM_CBANK
	.align		4
        /*0064*/ 	.byte	0x04, 0x0a
        /*0066*/ 	.short	(.L_37 - .L_36)
	.align		4
.L_36:
        /*0068*/ 	.word	index@(.nv.constant0._Z17reduceBlksKernel3PiS_i)
        /*006c*/ 	.short	0x0380
        /*006e*/ 	.short	0x0014


	//----- nvinfo : EIATTR_SW_WAR
	.align		4
.L_37:
        /*0070*/ 	.byte	0x04, 0x36
        /*0072*/ 	.short	(.L_39 - .L_38)
.L_38:
        /*0074*/ 	.word	0x00000008
.L_39:


//--------------------- .nv.info._Z17reduceBlksKernel2PiS_i --------------------------
	.section	.nv.info._Z17reduceBlksKernel2PiS_i,"",@"SHT_CUDA_INFO"
	.sectionflags	@""
	.align	4


	//----- nvinfo : EIATTR_CUDA_API_VERSION
	.align		4
        /*0000*/ 	.byte	0x04, 0x37
        /*0002*/ 	.short	(.L_41 - .L_40)
.L_40:
        /*0004*/ 	.word	0x00000082


	//----- nvinfo : EIATTR_KPARAM_INFO
	.align		4
.L_41:
        /*0008*/ 	.byte	0x04, 0x17
        /*000a*/ 	.short	(.L_43 - .L_42)
.L_42:
        /*000c*/ 	.word	0x00000000
        /*0010*/ 	.short	0x0002
        /*0012*/ 	.short	0x0010
        /*0014*/ 	.byte	0x00, 0xf0, 0x11, 0x00


	//----- nvinfo : EIATTR_KPARAM_INFO
	.align		4
.L_43:
        /*0018*/ 	.byte	0x04, 0x17
        /*001a*/ 	.short	(.L_45 - .L_44)
.L_44:
        /*001c*/ 	.word	0x00000000
        /*0020*/ 	.short	0x0001
        /*0022*/ 	.short	0x0008
        /*0024*/ 	.byte	0x00, 0xf5, 0x21, 0x00


	//----- nvinfo : EIATTR_KPARAM_INFO
	.align		4
.L_45:
        /*0028*/ 	.byte	0x04, 0x17
        /*002a*/ 	.short	(.L_47 - .L_46)
.L_46:
        /*002c*/ 	.word	0x00000000
        /*0030*/ 	.short	0x0000
        /*0032*/ 	.short	0x0000
        /*0034*/ 	.byte	0x00, 0xf5, 0x21, 0x00


	//----- nvinfo : EIATTR_SPARSE_MMA_MASK
	.align		4
.L_47:
        /*0038*/ 	.byte	0x03, 0x50
        /*003a*/ 	.short	0x0000


	//----- nvinfo : EIATTR_MAXREG_COUNT
	.align		4
        /*003c*/ 	.byte	0x03, 0x1b
        /*003e*/ 	.short	0x00ff


	//----- nvinfo : EIATTR_NUM_BARRIERS
	.align		4
        /*0040*/ 	.byte	0x02, 0x4c
        /*0042*/ 	.byte	0x01
	.zero		1


	//----- nvinfo : EIATTR_MERCURY_ISA_VERSION
	.align		4
        /*0044*/ 	.byte	0x03, 0x5f
        /*0046*/ 	.short	0x0101


	//----- nvinfo : EIATTR_VRC_CTA_INIT_COUNT
	.align		4
        /*0048*/ 	.byte	0x02, 0x4a
	.zero		1
	.zero		1


	//----- nvinfo : EIATTR_EXIT_INSTR_OFFSETS
	.align		4
        /*004c*/ 	.byte	0x04, 0x1c
        /*004e*/ 	.short	(.L_49 - .L_48)


	//   ....[0]....
.L_48:
        /*0050*/ 	.word	0x000001f0


	//   ....[1]....
        /*0054*/ 	.word	0x00000260


	//----- nvinfo : EIATTR_CRS_STACK_SIZE
	.align		4
.L_49:
        /*0058*/ 	.byte	0x04, 0x1e
        /*005a*/ 	.short	(.L_51 - .L_50)
.L_50:
        /*005c*/ 	.word	0x00000000


	//----- nvinfo : EIATTR_CBANK_PARAM_SIZE
	.align		4
.L_51:
        /*0060*/ 	.byte	0x03, 0x19
        /*0062*/ 	.short	0x0014


	//----- nvinfo : EIATTR_PARAM_CBANK
	.align		4
        /*0064*/ 	.byte	0x04, 0x0a
        /*0066*/ 	.short	(.L_53 - .L_52)
	.align		4
.L_52:
        /*0068*/ 	.word	index@(.nv.constant0._Z17reduceBlksKernel2PiS_i)
        /*006c*/ 	.short	0x0380
        /*006e*/ 	.short	0x0014


	//----- nvinfo : EIATTR_SW_WAR
	.align		4
.L_53:
        /*0070*/ 	.byte	0x04, 0x36
        /*0072*/ 	.short	(.L_55 - .L_54)
.L_54:
        /*0074*/ 	.word	0x00000008
.L_55:


//--------------------- .nv.info._Z17reduceBlksKernel1PiS_i --------------------------
	.section	.nv.info._Z17reduceBlksKernel1PiS_i,"",@"SHT_CUDA_INFO"
	.sectionflags	@""
	.align	4


	//----- nvinfo : EIATTR_CUDA_API_VERSION
	.align		4
        /*0000*/ 	.byte	0x04, 0x37
        /*0002*/ 	.short	(.L_57 - .L_56)
.L_56:
        /*0004*/ 	.word	0x00000082


	//----- nvinfo : EIATTR_KPARAM_INFO
	.align		4
.L_57:
        /*0008*/ 	.byte	0x04, 0x17
        /*000a*/ 	.short	(.L_59 - .L_58)
.L_58:
        /*000c*/ 	.word	0x00000000
        /*0010*/ 	.short	0x0002
        /*0012*/ 	.short	0x0010
        /*0014*/ 	.byte	0x00, 0xf0, 0x11, 0x00


	//----- nvinfo : EIATTR_KPARAM_INFO
	.align		4
.L_59:
        /*0018*/ 	.byte	0x04, 0x17
        /*001a*/ 	.short	(.L_61 - .L_60)
.L_60:
        /*001c*/ 	.word	0x00000000
        /*0020*/ 	.short	0x0001
        /*0022*/ 	.short	0x0008
        /*0024*/ 	.byte	0x00, 0xf5, 0x21, 0x00


	//----- nvinfo : EIATTR_KPARAM_INFO
	.align		4
.L_61:
        /*0028*/ 	.byte	0x04, 0x17
        /*002a*/ 	.short	(.L_63 - .L_62)
.L_62:
        /*002c*/ 	.word	0x00000000
        /*0030*/ 	.short	0x0000
        /*0032*/ 	.short	0x0000
        /*0034*/ 	.byte	0x00, 0xf5, 0x21, 0x00


	//----- nvinfo : EIATTR_SPARSE_MMA_MASK
	.align		4
.L_63:
        /*0038*/ 	.byte	0x03, 0x50
        /*003a*/ 	.short	0x0000


	//----- nvinfo : EIATTR_MAXREG_COUNT
	.align		4
        /*003c*/ 	.byte	0x03, 0x1b
        /*003e*/ 	.short	0x00ff


	//----- nvinfo : EIATTR_NUM_BARRIERS
	.align		4
        /*0040*/ 	.byte	0x02, 0x4c
        /*0042*/ 	.byte	0x01
	.zero		1


	//----- nvinfo : EIATTR_MERCURY_ISA_VERSION
	.align		4
        /*0044*/ 	.byte	0x03, 0x5f
        /*0046*/ 	.short	0x0101


	//----- nvinfo : EIATTR_VRC_CTA_INIT_COUNT
	.align		4
        /*0048*/ 	.byte	0x02, 0x4a
	.zero		1
	.zero		1


	//----- nvinfo : EIATTR_EXIT_INSTR_OFFSETS
	.align		4
        /*004c*/ 	.byte	0x04, 0x1c
        /*004e*/ 	.short	(.L_65 - .L_64)


	//   ....[0]....
.L_64:
        /*0050*/ 	.word	0x000001c0


	//   ....[1]....
        /*0054*/ 	.word	0x00000210


	//----- nvinfo : EIATTR_CRS_STACK_SIZE
	.align		4
.L_65:
        /*0058*/ 	.byte	0x04, 0x1e
        /*005a*/ 	.short	(.L_67 - .L_66)
.L_66:
        /*005c*/ 	.word	0x00000000


	//----- nvinfo : EIATTR_CBANK_PARAM_SIZE
	.align		4
.L_67:
        /*0060*/ 	.byte	0x03, 0x19
        /*0062*/ 	.short	0x0014


	//----- nvinfo : EIATTR_PARAM_CBANK
	.align		4
        /*0064*/ 	.byte	0x04, 0x0a
        /*0066*/ 	.short	(.L_69 - .L_68)
	.align		4
.L_68:
        /*0068*/ 	.word	index@(.nv.constant0._Z17reduceBlksKernel1PiS_i)
        /*006c*/ 	.short	0x0380
        /*006e*/ 	.short	0x0014


	//----- nvinfo : EIATTR_SW_WAR
	.align		4
.L_69:
        /*0070*/ 	.byte	0x04, 0x36
        /*0072*/ 	.short	(.L_71 - .L_70)
.L_70:
        /*0074*/ 	.word	0x00000008
.L_71:


//--------------------- .nv.info._Z11warm_up_gpuv --------------------------
	.section	.nv.info._Z11warm_up_gpuv,"",@"SHT_CUDA_INFO"
	.sectionflags	@""
	.align	4


	//----- nvinfo : EIATTR_CUDA_API_VERSION
	.align		4
        /*0000*/ 	.byte	0x04, 0x37
        /*0002*/ 	.short	(.L_73 - .L_72)
.L_72:
        /*0004*/ 	.word	0x00000082


	//----- nvinfo : EIATTR_SPARSE_MMA_MASK
	.align		4
.L_73:
        /*0008*/ 	.byte	0x03, 0x50
        /*000a*/ 	.short	0x0000


	//----- nvinfo : EIATTR_MAXREG_COUNT
	.align		4
        /*000c*/ 	.byte	0x03, 0x1b
        /*000e*/ 	.short	0x00ff


	//----- nvinfo : EIATTR_MERCURY_ISA_VERSION
	.align		4
        /*0010*/ 	.byte	0x03, 0x5f
        /*0012*/ 	.short	0x0101


	//----- nvinfo : EIATTR_VRC_CTA_INIT_COUNT
	.align		4
        /*0014*/ 	.byte	0x02, 0x4a
	.zero		1
	.zero		1


	//----- nvinfo : EIATTR_EXIT_INSTR_OFFSETS
	.align		4
        /*0018*/ 	.byte	0x04, 0x1c
        /*001a*/ 	.short	(.L_75 - .L_74)


	//   ....[0]....
.L_74:
        /*001c*/ 	.word	0x00000010


	//----- nvinfo : EIATTR_SW_WAR
	.align		4
.L_75:
        /*0020*/ 	.byte	0x04, 0x36
        /*0022*/ 	.short	(.L_77 - .L_76)
.L_76:
        /*0024*/ 	.word	0x00000008
.L_77:


//--------------------- .nv.callgraph             --------------------------
	.section	.nv.callgraph,"",@"SHT_CUDA_CALLGRAPH"
	.align	4
	.sectionentsize	8
	.align		4
        /*0000*/ 	.word	0x00000000
	.align		4
        /*0004*/ 	.word	0xffffffff
	.align		4
        /*0008*/ 	.word	0x00000000
	.align		4
        /*000c*/ 	.word	0xfffffffe
	.align		4
        /*0010*/ 	.word	0x00000000
	.align		4
        /*0014*/ 	.word	0xfffffffd
	.align		4
        /*0018*/ 	.word	0x00000000
	.align		4
        /*001c*/ 	.word	0xfffffffc


//--------------------- .text._Z17reduceBlksKernel3PiS_i --------------------------
	.section	.text._Z17reduceBlksKernel3PiS_i,"ax",@progbits
	.align	128
        .global         _Z17reduceBlksKernel3PiS_i
        .type           _Z17reduceBlksKernel3PiS_i,@function
        .size           _Z17reduceBlksKernel3PiS_i,(.L_x_13 - _Z17reduceBlksKernel3PiS_i)
        .other          _Z17reduceBlksKernel3PiS_i,@"STO_CUDA_ENTRY STV_DEFAULT"
_Z17reduceBlksKernel3PiS_i:
.text._Z17reduceBlksKernel3PiS_i:
[----:B------:R-:W-:Y:S01]  /*0000*/  LDC R1, c[0x0][0x37c] ;  /* 0x0000df00ff017b82 */ /* 0x000fe20000000800 */
[----:B------:R-:W0:Y:S01]  /*0010*/  S2R R11, SR_CTAID.X ;  /* 0x00000000000b7919 */ /* 0x000e220000002500 */
[----:B------:R-:W0:Y:S06]  /*0020*/  LDCU UR6, c[0x0][0x360] ;  /* 0x00006c00ff0677ac */ /* 0x000e2c0008000800 */
[----:B------:R-:W1:Y:S01]  /*0030*/  LDC.64 R2, c[0x0][0x380] ;  /* 0x0000e000ff027b82 */ /* 0x000e620000000a00 */
[----:B------:R-:W2:Y:S01]  /*0040*/  S2R R13, SR_TID.X ;  /* 0x00000000000d7919 */ /* 0x000ea20000002100 */
[----:B------:R-:W3:Y:S01]  /*0050*/  LDCU.64 UR4, c[0x0][0x358] ;  /* 0x00006b00ff0477ac */ /* 0x000ee20008000a00 */
[----:B------:R-:W4:Y:S01]  /*0060*/  LDCU UR7, c[0x0][0x390] ;  /* 0x00007200ff0777ac */ /* 0x000f220008000800 */
[----:B0-----:R-:W-:-:S04]  /*0070*/  IMAD R0, R11, UR6, RZ ;  /* 0x000000060b007c24 */ /* 0x001fc8000f8e02ff */
[----:B--2---:R-:W-:Y:S02]  /*0080*/  IMAD R7, R0, 0x2, R13 ;  /* 0x0000000200077824 */ /* 0x004fe400078e020d */
[----:B------:R-:W-:Y:S02]  /*0090*/  IMAD.U32 R0, RZ, RZ, UR6 ;  /* 0x00000006ff007e24 */ /* 0x000fe4000f8e00ff */
[----:B-1-34-:R-:W-:-:S07]  /*00a0*/  IMAD.WIDE R2, R7, 0x4, R2 ;  /* 0x0000000407027825 */ /* 0x01afce00078e0202 */
.L_x_2:
[----:B------:R-:W-:Y:S01]  /*00b0*/  VIADDMNMX R4, R0, R7, R7, !PT ;  /* 0x0000000700047246 */ /* 0x000fe20007800107 */
[----:B------:R-:W-:Y:S03]  /*00c0*/  BSSY.RECONVERGENT B0, `(.L_x_0) ;  /* 0x000000a000007945 */ /* 0x000fe60003800200 */
[----:B------:R-:W-:-:S04]  /*00d0*/  ISETP.GE.AND P0, PT, R4, UR7, PT ;  /* 0x0000000704007c0c */ /* 0x000fc8000bf06270 */
[----:B------:R-:W-:-:S13]  /*00e0*/  ISETP.GE.U32.OR P0, PT, R13, R0, P0 ;  /* 0x000000000d00720c */ /* 0x000fda0000706470 */
[----:B0-----:R-:W-:Y:S05]  /*00f0*/  @P0 BRA `(.L_x_1) ;  /* 0x0000000000180947 */ /* 0x001fea0003800000 */
[----:B------:R-:W-:Y:S01]  /*0100*/  LEA R4, P0, R0, R2, 0x2 ;  /* 0x0000000200047211 */ /* 0x000fe200078010ff */
[----:B------:R-:W2:Y:S04]  /*0110*/  LDG.E R9, desc[UR4][R2.64] ;  /* 0x0000000402097981 */ /* 0x000ea8000c1e1900 */
[----:B------:R-:W-:-:S05]  /*0120*/  IMAD.X R5, RZ, RZ, R3, P0 ;  /* 0x000000ffff057224 */ /* 0x000fca00000e0603 */
[----:B------:R-:W2:Y:S02]  /*0130*/  LDG.E R4, desc[UR4][R4.64] ;  /* 0x0000000404047981 */ /* 0x000ea4000c1e1900 */
[----:B--2---:R-:W-:-:S05]  /*0140*/  IMAD.IADD R9, R4, 0x1, R9 ;  /* 0x0000000104097824 */ /* 0x004fca00078e0209 */
[----:B------:R0:W-:Y:S02]  /*0150*/  STG.E desc[UR4][R2.64], R9 ;  /* 0x0000000902007986 */ /* 0x0001e4000c101904 */
.L_x_1:
[----:B------:R-:W-:Y:S05]  /*0160*/  BSYNC.RECONVERGENT B0 ;  /* 0x0000000000007941 */ /* 0x000fea0003800200 */
.L_x_0:
[----:B------:R-:W-:Y:S01]  /*0170*/  BAR.SYNC.DEFER_BLOCKING 0x0 ;  /* 0x0000000000007b1d */ /* 0x000fe20000010000 */
[----:B------:R-:W-:Y:S02]  /*0180*/  ISETP.GT.U32.AND P0, PT, R0, 0x1, PT ;  /* 0x000000010000780c */ /* 0x000fe40003f04070 */
[----:B------:R-:W-:-:S11]  /*0190*/  SHF.R.U32.HI R0, RZ, 0x1, R0 ;  /* 0x00000001ff007819 */ /* 0x000fd60000011600 */
[----:B------:R-:W-:Y:S05]  /*01a0*/  @P0 BRA `(.L_x_2) ;  /* 0xfffffffc00c00947 */ /* 0x000fea000383ffff */
[----:B------:R-:W-:-:S13]  /*01b0*/  ISETP.NE.AND P0, PT, R13, RZ, PT ;  /* 0x000000ff0d00720c */ /* 0x000fda0003f05270 */
[----:B------:R-:W-:Y:S05]  /*01c0*/  @P0 EXIT ;  /* 0x000000000000094d */ /* 0x000fea0003800000 */
[----:B0-----:R-:W2:Y:S01]  /*01d0*/  LDG.E R3, desc[UR4][R2.64] ;  /* 0x0000000402037981 */ /* 0x001ea2000c1e1900 */
[----:B------:R-:W0:Y:S02]  /*01e0*/  LDC.64 R4, c[0x0][0x388] ;  /* 0x0000e200ff047b82 */ /* 0x000e240000000a00 */
[----:B0-----:R-:W-:-:S05]  /*01f0*/  IMAD.WIDE.U32 R4, R11, 0x4, R4 ;  /* 0x000000040b047825 */ /* 0x001fca00078e0004 */
[----:B--2---:R-:W-:Y:S01]  /*0200*/  STG.E desc[UR4][R4.64], R3 ;  /* 0x0000000304007986 */ /* 0x004fe2000c101904 */
[----:B------:R-:W-:Y:S05]  /*0210*/  EXIT ;  /* 0x000000000000794d */ /* 0x000fea0003800000 */
.L_x_3:
[----:B------:R-:W-:-:S00]  /*0220*/  BRA `(.L_x_3) ;  /* 0xfffffffc00fc7947 */ /* 0x000fc0000383ffff */
[----:B------:R-:W-:-:S00]  /*0230*/  NOP ;  /* 0x0000000000007918 */ /* 0x000fc00000000000 */
        /* <DEDUP_REMOVED lines=12> */
.L_x_13:


//--------------------- .text._Z17reduceBlksKernel2PiS_i --------------------------
	.section	.text._Z17reduceBlksKernel2PiS_i,"ax",@progbits
	.align	128
        .global         _Z17reduceBlksKernel2PiS_i
        .type           _Z17reduceBlksKernel2PiS_i,@function
        .size           _Z17reduceBlksKernel2PiS_i,(.L_x_14 - _Z17reduceBlksKernel2PiS_i)
        .other          _Z17reduceBlksKernel2PiS_i,@"STO_CUDA_ENTRY STV_DEFAULT"
_Z17reduceBlksKernel2PiS_i:
.text._Z17reduceBlksKernel2PiS_i:
[----:B------:R-:W-:Y:S01]  /*0000*/  LDC R1, c[0x0][0x37c] ;  /* 0x0000df00ff017b82 */ /* 0x000fe20000000800 */
[----:B------:R-:W0:Y:S01]  /*0010*/  S2R R13, SR_CTAID.X ;  /* 0x00000000000d7919 */ /* 0x000e220000002500 */
[----:B------:R-:W1:Y:S06]  /*0020*/  LDCU UR7, c[0x0][0x360] ;  /* 0x00006c00ff0777ac */ /* 0x000e6c0008000800 */
[----:B------:R-:W2:Y:S01]  /*0030*/  LDC.64 R6, c[0x0][0x380] ;  /* 0x0000e000ff067b82 */ /* 0x000ea20000000a00 */
[----:B------:R-:W3:Y:S01]  /*0040*/  S2R R8, SR_TID.X ;  /* 0x0000000000087919 */ /* 0x000ee20000002100 */
[----:B------:R-:W4:Y:S01]  /*0050*/  LDCU.64 UR8, c[0x0][0x358] ;  /* 0x00006b00ff0877ac */ /* 0x000f220008000a00 */
[----:B------:R-:W0:Y:S01]  /*0060*/  LDCU UR10, c[0x0][0x390] ;  /* 0x00007200ff0a77ac */ /* 0x000e220008000800 */
[----:B------:R-:W-:Y:S01]  /*0070*/  UMOV UR4, 0x1 ;  /* 0x0000000100047882 */ /* 0x000fe20000000000 */
[----:B-1----:R-:W-:-:S02]  /*0080*/  USHF.L.U32 UR6, UR7, 0x1, URZ ;  /* 0x0000000107067899 */ /* 0x002fc400080006ff */
[----:B0-----:R-:W-:-:S05]  /*0090*/  IMAD R0, R13, UR7, RZ ;  /* 0x000000070d007c24 */ /* 0x001fca000f8e02ff */
[----:B----4-:R-:W-:-:S07]  /*00a0*/  SHF.L.U32 R9, R0, 0x1, RZ ;  /* 0x0000000100097819 */ /* 0x010fce00000006ff */
.L_x_6:
[----:B------:R-:W-:Y:S01]  /*00b0*/  USHF.L.U32 UR5, UR4, 0x1, URZ ;  /* 0x0000000104057899 */ /* 0x000fe200080006ff */
[----:B------:R-:W-:Y:S05]  /*00c0*/  BSSY.RECONVERGENT B0, `(.L_x_4) ;  /* 0x000000d000007945 */ /* 0x000fea0003800200 */
[----:B---3--:R-:W-:-:S05]  /*00d0*/  IMAD R0, R8, UR5, RZ ;  /* 0x0000000508007c24 */ /* 0x008fca000f8e02ff */
[----:B0-----:R-:W-:-:S04]  /*00e0*/  IADD3 R5, PT, PT, R9, R0, RZ ;  /* 0x0000000009057210 */ /* 0x001fc80007ffe0ff */
[----:B------:R-:W-:-:S04]  /*00f0*/  IADD3 R3, PT, PT, R5, UR4, RZ ;  /* 0x0000000405037c10 */ /* 0x000fc8000fffe0ff */
[----:B------:R-:W-:-:S04]  /*0100*/  ISETP.GE.AND P0, PT, R3, UR10, PT ;  /* 0x0000000a03007c0c */ /* 0x000fc8000bf06270 */
[----:B------:R-:W-:-:S13]  /*0110*/  ISETP.GE.U32.OR P0, PT, R0, UR6, P0 ;  /* 0x0000000600007c0c */ /* 0x000fda0008706470 */
[----:B------:R-:W-:Y:S05]  /*0120*/  @P0 BRA `(.L_x_5) ;  /* 0x0000000000180947 */ /* 0x000fea0003800000 */
[----:B--2---:R-:W-:-:S04]  /*0130*/  IMAD.WIDE R2, R3, 0x4, R6 ;  /* 0x0000000403027825 */ /* 0x004fc800078e0206 */
[----:B------:R-:W-:Y:S02]  /*0140*/  IMAD.WIDE R4, R5, 0x4, R6 ;  /* 0x0000000405047825 */ /* 0x000fe400078e0206 */
[----:B------:R-:W2:Y:S04]  /*0150*/  LDG.E R2, desc[UR8][R2.64] ;  /* 0x0000000802027981 */ /* 0x000ea8000c1e1900 */
[----:B------:R-:W2:Y:S02]  /*0160*/  LDG.E R11, desc[UR8][R4.64] ;  /* 0x00000008040b7981 */ /* 0x000ea4000c1e1900 */
[----:B--2---:R-:W-:-:S05]  /*0170*/  IADD3 R11, PT, PT, R2, R11, RZ ;  /* 0x0000000b020b7210 */ /* 0x004fca0007ffe0ff */
[----:B------:R0:W-:Y:S02]  /*0180*/  STG.E desc[UR8][R4.64], R11 ;  /* 0x0000000b04007986 */ /* 0x0001e4000c101908 */
.L_x_5:
[----:B------:R-:W-:Y:S05]  /*0190*/  BSYNC.RECONVERGENT B0 ;  /* 0x0000000000007941 */ /* 0x000fea0003800200 */
.L_x_4:
[----:B------:R-:W-:Y:S01]  /*01a0*/  BAR.SYNC.DEFER_BLOCKING 0x0 ;  /* 0x0000000000007b1d */ /* 0x000fe20000010000 */
[----:B------:R-:W-:-:S05]  /*01b0*/  UISETP.GT.U32.AND UP0, UPT, UR5, UR7, UPT ;  /* 0x000000070500728c */ /* 0x000fca000bf04070 */
[----:B------:R-:W-:-:S04]  /*01c0*/  UMOV UR4, UR5 ;  /* 0x0000000500047c82 */ /* 0x000fc80008000000 */
[----:B------:R-:W-:Y:S05]  /*01d0*/  BRA.U !UP0, `(.L_x_6) ;  /* 0xfffffffd08b47547 */ /* 0x000fea000b83ffff */
[----:B------:R-:W-:-:S13]  /*01e0*/  ISETP.NE.AND P0, PT, R8, RZ, PT ;  /* 0x000000ff0800720c */ /* 0x000fda0003f05270 */
[----:B------:R-:W-:Y:S05]  /*01f0*/  @P0 EXIT ;  /* 0x000000000000094d */ /* 0x000fea0003800000 */
[----:B------:R-:W1:Y:S08]  /*0200*/  LDC.64 R2, c[0x0][0x380] ;  /* 0x0000e000ff027b82 */ /* 0x000e700000000a00 */
[----:B0-----:R-:W0:Y:S01]  /*0210*/  LDC.64 R4, c[0x0][0x388] ;  /* 0x0000e200ff047b82 */ /* 0x001e220000000a00 */
[----:B-1----:R-:W-:-:S06]  /*0220*/  IMAD.WIDE R2, R9, 0x4, R2 ;  /* 0x0000000409027825 */ /* 0x002fcc00078e0202 */
[----:B------:R-:W3:Y:S01]  /*0230*/  LDG.E R3, desc[UR8][R2.64] ;  /* 0x0000000802037981 */ /* 0x000ee2000c1e1900 */
[----:B0-----:R-:W-:-:S05]  /*0240*/  IMAD.WIDE.U32 R4, R13, 0x4, R4 ;  /* 0x000000040d047825 */ /* 0x001fca00078e0004 */
[----:B---3--:R-:W-:Y:S01]  /*0250*/  STG.E desc[UR8][R4.64], R3 ;  /* 0x0000000304007986 */ /* 0x008fe2000c101908 */
[----:B------:R-:W-:Y:S05]  /*0260*/  EXIT ;  /* 0x000000000000794d */ /* 0x000fea0003800000 */
.L_x_7:
        /* <DEDUP_REMOVED lines=9> */
.L_x_14:


//--------------------- .text._Z17reduceBlksKernel1PiS_i --------------------------
	.section	.text._Z17reduceBlksKernel1PiS_i,"ax",@progbits
	.align	128
        .global         _Z17reduceBlksKernel1PiS_i
        .type           _Z17reduceBlksKernel1PiS_i,@function
        .size           _Z17reduceBlksKernel1PiS_i,(.L_x_15 - _Z17reduceBlksKernel1PiS_i)
        .other          _Z17reduceBlksKernel1PiS_i,@"STO_CUDA_ENTRY STV_DEFAULT"
_Z17reduceBlksKernel1PiS_i:
.text._Z17reduceBlksKernel1PiS_i:
[----:B------:R-:W-:Y:S01]  /*0000*/  LDC R1, c[0x0][0x37c] ;  /* 0x0000df00ff017b82 */ /* 0x000fe20000000800 */
[----:B------:R-:W0:Y:S01]  /*0010*/  S2R R11, SR_CTAID.X ;  /* 0x00000000000b7919 */ /* 0x000e220000002500 */
[----:B------:R-:W0:Y:S06]  /*0020*/  LDCU UR6, c[0x0][0x360] ;  /* 0x00006c00ff0677ac */ /* 0x000e2c0008000800 */
[----:B------:R-:W1:Y:S01]  /*0030*/  LDC.64 R2, c[0x0][0x380] ;  /* 0x0000e000ff027b82 */ /* 0x000e620000000a00 */
[----:B------:R-:W-:Y:S01]  /*0040*/  HFMA2 R0, -RZ, RZ, 0, 5.9604644775390625e-08 ;  /* 0x00000001ff007431 */ /* 0x000fe200000001ff */
[----:B------:R-:W0:Y:S01]  /*0050*/  S2R R6, SR_TID.X ;  /* 0x0000000000067919 */ /* 0x000e220000002100 */
[----:B------:R-:W2:Y:S01]  /*0060*/  LDCU.64 UR4, c[0x0][0x358] ;  /* 0x00006b00ff0477ac */ /* 0x000ea20008000a00 */
[----:B------:R-:W3:Y:S01]  /*0070*/  LDCU UR7, c[0x0][0x390] ;  /* 0x00007200ff0777ac */ /* 0x000ee20008000800 */
[----:B0-----:R-:W-:-:S04]  /*0080*/  IMAD R7, R11, UR6, R6 ;  /* 0x000000060b077c24 */ /* 0x001fc8000f8e0206 */
[----:B------:R-:W-:-:S04]  /*0090*/  IMAD.SHL.U32 R7, R7, 0x2, RZ ;  /* 0x0000000207077824 */ /* 0x000fc800078e00ff */
[----:B-123--:R-:W-:-:S07]  /*00a0*/  IMAD.WIDE R2, R7, 0x4, R2 ;  /* 0x0000000407027825 */ /* 0x00efce00078e0202 */
.L_x_10:
[C---:B------:R-:W-:Y:S01]  /*00b0*/  VIADD R4, R0.reuse, 0xffffffff ;  /* 0xffffffff00047836 */ /* 0x040fe20000000000 */
[----:B------:R-:W-:Y:S01]  /*00c0*/  VIADDMNMX R5, R0, R7, R7, !PT ;  /* 0x0000000700057246 */ /* 0x000fe20007800107 */
[----:B------:R-:W-:Y:S03]  /*00d0*/  BSSY.RECONVERGENT B0, `(.L_x_8) ;  /* 0x0000009000007945 */ /* 0x000fe60003800200 */
[----:B------:R-:W-:-:S04]  /*00e0*/  LOP3.LUT P0, RZ, R4, R6, RZ, 0xc0, !PT ;  /* 0x0000000604ff7212 */ /* 0x000fc8000780c0ff */
[----:B------:R-:W-:-:S13]  /*00f0*/  ISETP.GE.OR P0, PT, R5, UR7, P0 ;  /* 0x0000000705007c0c */ /* 0x000fda0008706670 */
[----:B0-----:R-:W-:Y:S05]  /*0100*/  @P0 BRA `(.L_x_9) ;  /* 0x0000000000140947 */ /* 0x001fea0003800000 */
[----:B------:R-:W-:Y:S01]  /*0110*/  IMAD.WIDE.U32 R4, R0, 0x4, R2 ;  /* 0x0000000400047825 */ /* 0x000fe200078e0002 */
[----:B------:R-:W2:Y:S05]  /*0120*/  LDG.E R9, desc[UR4][R2.64] ;  /* 0x0000000402097981 */ /* 0x000eaa000c1e1900 */
[----:B------:R-:W2:Y:S02]  /*0130*/  LDG.E R4, desc[UR4][R4.64] ;  /* 0x0000000404047981 */ /* 0x000ea4000c1e1900 */
[----:B--2---:R-:W-:-:S05]  /*0140*/  IADD3 R9, PT, PT, R4, R9, RZ ;  /* 0x0000000904097210 */ /* 0x004fca0007ffe0ff */
[----:B------:R0:W-:Y:S02]  /*0150*/  STG.E desc[UR4][R2.64], R9 ;  /* 0x0000000902007986 */ /* 0x0001e4000c101904 */
.L_x_9:
[----:B------:R-:W-:Y:S05]  /*0160*/  BSYNC.RECONVERGENT B0 ;  /* 0x0000000000007941 */ /* 0x000fea0003800200 */
.L_x_8:
[----:B------:R-:W-:Y:S01]  /*0170*/  IMAD.SHL.U32 R0, R0, 0x2, RZ ;  /* 0x0000000200007824 */ /* 0x000fe200078e00ff */
[----:B------:R-:W-:Y:S04]  /*0180*/  BAR.SYNC.DEFER_BLOCKING 0x0 ;  /* 0x0000000000007b1d */ /* 0x000fe80000010000 */
[----:B------:R-:W-:-:S13]  /*0190*/  ISETP.GT.U32.AND P0, PT, R0, UR6, PT ;  /* 0x0000000600007c0c */ /* 0x000fda000bf04070 */
[----:B------:R-:W-:Y:S05]  /*01a0*/  @!P0 BRA `(.L_x_10) ;  /* 0xfffffffc00c08947 */ /* 0x000fea000383ffff */
[----:B------:R-:W-:-:S13]  /*01b0*/  ISETP.NE.AND P0, PT, R6, RZ, PT ;  /* 0x000000ff0600720c */ /* 0x000fda0003f05270 */
[----:B------:R-:W-:Y:S05]  /*01c0*/  @P0 EXIT ;  /* 0x000000000000094d */ /* 0x000fea0003800000 */
[----:B0-----:R-:W2:Y:S01]  /*01d0*/  LDG.E R3, desc[UR4][R2.64] ;  /* 0x0000000402037981 */ /* 0x001ea2000c1e1900 */
[----:B------:R-:W0:Y:S02]  /*01e0*/  LDC.64 R4, c[0x0][0x388] ;  /* 0x0000e200ff047b82 */ /* 0x000e240000000a00 */
[----:B0-----:R-:W-:-:S05]  /*01f0*/  IMAD.WIDE.U32 R4, R11, 0x4, R4 ;  /* 0x000000040b047825 */ /* 0x001fca00078e0004 */
[----:B--2---:R-:W-:Y:S01]  /*0200*/  STG.E desc[UR4][R4.64], R3 ;  /* 0x0000000304007986 */ /* 0x004fe2000c101904 */
[----:B------:R-:W-:Y:S05]  /*0210*/  EXIT ;  /* 0x000000000000794d */ /* 0x000fea0003800000 */
.L_x_11:
        /* <DEDUP_REMOVED lines=14> */
.L_x_15:


//--------------------- .text._Z11warm_up_gpuv    --------------------------
	.section	.text._Z11warm_up_gpuv,"ax",@progbits
	.align	128
        .global         _Z11warm_up_gpuv
        .type           _Z11warm_up_gpuv,@function
        .size           _Z11warm_up_gpuv,(.L_x_16 - _Z11warm_up_gpuv)
        .other          _Z11warm_up_gpuv,@"STO_CUDA_ENTRY STV_DEFAULT"
_Z11warm_up_gpuv:
.text._Z11warm_up_gpuv:
[----:B------:R-:W-:Y:S01]  /*0000*/  LDC R1, c[0x0][0x37c] ;  /* 0x0000df00ff017b82 */ /* 0x000fe20000000800 */
[----:B------:R-:W-:Y:S05]  /*0010*/  EXIT ;  /* 0x000000000000794d */ /* 0x000fea0003800000 */
.L_x_12:
        /* <DEDUP_REMOVED lines=14> */
.L_x_16:


//--------------------- .nv.shared.reserved.0     --------------------------
	.section	.nv.shared.reserved.0,"aw",@nobits
	.weak		__nv_reservedSMEM_offset_0_alias
	.size		__nv_reservedSMEM_offset_0_alias, 0, 64
	.other		__nv_reservedSMEM_offset_0_alias,@"STO_CUDA_RESERVED_SHARED STV_DEFAULT"
__nv_reservedSMEM_offset_0_alias:
	.zero		0
	.zero		64


//--------------------- .nv.constant0._Z17reduceBlksKernel3PiS_i --------------------------
	.section	.nv.constant0._Z17reduceBlksKernel3PiS_i,"a",@progbits
	.sectionflags	@""
	.align	4
.nv.constant0._Z17reduceBlksKernel3PiS_i:
	.zero		916


//--------------------- .nv.constant0._Z17reduceBlksKernel2PiS_i --------------------------
	.section	.nv.constant0._Z17reduceBlksKernel2PiS_i,"a",@progbits
	.sectionflags	@""
	.align	4
.nv.constant0._Z17reduceBlksKernel2PiS_i:
	.zero		916


//--------------------- .nv.constant0._Z17reduceBlksKernel1PiS_i --------------------------
	.section	.nv.constant0._Z17reduceBlksKernel1PiS_i,"a",@progbits
	.sectionflags	@""
	.align	4
.nv.constant0._Z17reduceBlksKernel1PiS_i:
	.zero		916


//--------------------- .nv.constant0._Z11warm_up_gpuv --------------------------
	.section	.nv.constant0._Z11warm_up_gpuv,"a",@progbits
	.sectionflags	@""
	.align	4
.nv.constant0._Z11warm_up_gpuv:
	.zero		896


//--------------------- SYMBOLS --------------------------

	.type		.nv.reservedSmem.offset0,@object
	.size		.nv.reservedSmem.offset0,0x4
